//
// Generated by NVIDIA NVVM Compiler
//
// Compiler Build ID: CL-36424714
// Cuda compilation tools, release 13.0, V13.0.88
// Based on NVVM 20.0.0
//

.version 9.0
.target sm_100
.address_size 64

	// .globl	_Z5hellov
.extern .func  (.param .b32 func_retval0) vprintf
(
	.param .b64 vprintf_param_0,
	.param .b64 vprintf_param_1
)
;
.global .align 1 .b8 $str[28] = {66, 108, 111, 99, 107, 32, 73, 100, 58, 32, 37, 100, 44, 32, 84, 104, 114, 101, 97, 100, 32, 73, 100, 58, 32, 37, 100};

.visible .entry _Z5hellov()
{
	.local .align 8 .b8 	__local_depot0[8];
	.reg .b64 	%SP;
	.reg .b64 	%SPL;
	.reg .b32 	%r<5>;
	.reg .b64 	%rd<5>;

	mov.u64 	%SPL, __local_depot0;
	cvta.local.u64 	%SP, %SPL;
	add.u64 	%rd1, %SP, 0;
	add.u64 	%rd2, %SPL, 0;
	mov.u32 	%r1, %ctaid.x;
	mov.u32 	%r2, %tid.x;
	st.local.v2.u32 	[%rd2], {%r1, %r2};
	mov.u64 	%rd3, $str;
	cvta.global.u64 	%rd4, %rd3;
	{ // callseq 0, 0
	.param .b64 param0;
	st.param.b64 	[param0], %rd4;
	.param .b64 param1;
	st.param.b64 	[param1], %rd1;
	.param .b32 retval0;
	call.uni (retval0), 
	vprintf, 
	(
	param0, 
	param1
	);
	ld.param.b32 	%r3, [retval0];
	} // callseq 0
	ret;

}


// ===== COMPILED SASS (sm_100) =====

	.target	sm_100

	.elftype	@"ET_EXEC"


//--------------------- .note.nv.tkinfo           --------------------------
	.section	.note.nv.tkinfo,"",@"SHT_NOTE"
	.sectionflags	@"SHF_NOTE_NV_TKINFO"
	.tkinfo
        /*0018*/ 	.word	0x00000002
        /*0030*/ 	.string	""
        /*0030*/ 	.string	"ptxas"
        /*0030*/ 	.string	"Cuda compilation tools, release 13.0, V13.0.88"
        /*0030*/ 	.string	"Build cuda_13.0.r13.0/compiler.36424714_0"
        /*0030*/ 	.string	"-arch sm_100 -m 64 "



//--------------------- .note.nv.cuinfo           --------------------------
	.section	.note.nv.cuinfo,"",@"SHT_NOTE"
	.sectionflags	@"SHF_NOTE_NV_CUINFO"
        /*0018*/ 	.short	0x0002
        /*001a*/ 	.short	0x0064
        /*001c*/ 	.short	0x0082
	.zero		2


//--------------------- .nv.info                  --------------------------
	.section	.nv.info,"",@"SHT_CUDA_INFO"
	.align	4


	//----- nvinfo : EIATTR_REGCOUNT
	.align		4
        /*0000*/ 	.byte	0x04, 0x2f
        /*0002*/ 	.short	(.L_2 - .L_1)
	.align		4
.L_1:
        /*0004*/ 	.word	index@(_Z5hellov)
        /*0008*/ 	.word	0x00000018


	//----- nvinfo : EIATTR_FRAME_SIZE
	.align		4
.L_2:
        /*000c*/ 	.byte	0x04, 0x11
        /*000e*/ 	.short	(.L_4 - .L_3)
	.align		4
.L_3:
        /*0010*/ 	.word	index@(_Z5hellov)
        /*0014*/ 	.word	0x00000008


	//----- nvinfo : EIATTR_MIN_STACK_SIZE
	.align		4
.L_4:
        /*0018*/ 	.byte	0x04, 0x12
        /*001a*/ 	.short	(.L_6 - .L_5)
	.align		4
.L_5:
        /*001c*/ 	.word	index@(_Z5hellov)
        /*0020*/ 	.word	0x00000008
.L_6:


//--------------------- .nv.compat                --------------------------
	.section	.nv.compat,"",@"SHT_CUDA_COMPAT_INFO"
	.align	4
        /*0000*/ 	.byte	0x02, 0x09, 0x00, 0x00, 0x02, 0x02, 0x01, 0x00, 0x02, 0x05, 0x05, 0x00, 0x03, 0x07, 0x01, 0x01
        /*0010*/ 	.byte	0x02, 0x03, 0x00, 0x00, 0x02, 0x06, 0x01, 0x00, 0x04, 0x0b, 0x08, 0x00, 0x09, 0x00, 0x00, 0x00
        /*0020*/ 	.byte	0x00, 0x00, 0x00, 0x00


//--------------------- .nv.info._Z5hellov        --------------------------
	.section	.nv.info._Z5hellov,"",@"SHT_CUDA_INFO"
	.sectionflags	@""
	.align	4


	//----- nvinfo : EIATTR_CUDA_API_VERSION
	.align		4
        /*0000*/ 	.byte	0x04, 0x37
        /*0002*/ 	.short	(.L_8 - .L_7)
.L_7:
        /*0004*/ 	.word	0x00000082


	//----- nvinfo : EIATTR_SPARSE_MMA_MASK
	.align		4
.L_8:
        /*0008*/ 	.byte	0x03, 0x50
        /*000a*/ 	.short	0x0000


	//----- nvinfo : EIATTR_MAXREG_COUNT
	.align		4
        /*000c*/ 	.byte	0x03, 0x1b
        /*000e*/ 	.short	0x00ff


	//----- nvinfo : EIATTR_EXTERNS
	.align		4
        /*0010*/ 	.byte	0x04, 0x0f
        /*0012*/ 	.short	(.L_10 - .L_9)


	//   ....[0]....
	.align		4
.L_9:
        /*0014*/ 	.word	index@(vprintf)


	//----- nvinfo : EIATTR_MERCURY_ISA_VERSION
	.align		4
.L_10:
        /*0018*/ 	.byte	0x03, 0x5f
        /*001a*/ 	.short	0x0101


	//----- nvinfo : EIATTR_VRC_CTA_INIT_COUNT
	.align		4
        /*001c*/ 	.byte	0x02, 0x4a
	.zero		1
	.zero		1


	//----- nvinfo : EIATTR_SYSCALL_OFFSETS
	.align		4
        /*0020*/ 	.byte	0x04, 0x46
        /*0022*/ 	.short	(.L_12 - .L_11)


	//   ....[0]....
.L_11:
        /*0024*/ 	.word	0x000000f0


	//----- nvinfo : EIATTR_EXIT_INSTR_OFFSETS
	.align		4
.L_12:
        /*0028*/ 	.byte	0x04, 0x1c
        /*002a*/ 	.short	(.L_14 - .L_13)


	//   ....[0]....
.L_13:
        /*002c*/ 	.word	0x00000100


	//----- nvinfo : EIATTR_SW_WAR
	.align		4
.L_14:
        /*0030*/ 	.byte	0x04, 0x36
        /*0032*/ 	.short	(.L_16 - .L_15)
.L_15:
        /*0034*/ 	.word	0x00000008
.L_16:


//--------------------- .nv.callgraph             --------------------------
	.section	.nv.callgraph,"",@"SHT_CUDA_CALLGRAPH"
	.align	4
	.sectionentsize	8
	.align		4
        /*0000*/ 	.word	0x00000000
	.align		4
        /*0004*/ 	.word	0xffffffff
	.align		4
        /*0008*/ 	.word	index@(_Z5hellov)
	.align		4
        /*000c*/ 	.word	index@(vprintf)
	.align		4
        /*0010*/ 	.word	0x00000000
	.align		4
        /*0014*/ 	.word	0xfffffffe
	.align		4
        /*0018*/ 	.word	0x00000000
	.align		4
        /*001c*/ 	.word	0xfffffffd
	.align		4
        /*0020*/ 	.word	0x00000000
	.align		4
        /*0024*/ 	.word	0xfffffffc


//--------------------- .nv.constant4             --------------------------
	.section	.nv.constant4,"a",@progbits
	.align	8
	.align		8
.nv.constant4:
        /*0000*/ 	.dword	vprintf
	.align		8
        /*0008*/ 	.dword	$str


//--------------------- .text._Z5hellov           --------------------------
	.section	.text._Z5hellov,"ax",@progbits
	.align	128
        .global         _Z5hellov
        .type           _Z5hellov,@function
        .size           _Z5hellov,(.L_x_2 - _Z5hellov)
        .other          _Z5hellov,@"STO_CUDA_ENTRY STV_DEFAULT"
_Z5hellov:
.text._Z5hellov:
[----:B------:R-:W0:Y:S01]  /*0000*/  LDC R1, c[0x0][0x37c] ;  /* 0x0000df00ff017b82 */ /* 0x000e220000000800 */
[----:B------:R-:W1:Y:S01]  /*0010*/  S2R R8, SR_CTAID.X ;  /* 0x0000000000087919 */ /* 0x000e620000002500 */
[----:B0-----:R-:W-:Y:S01]  /*0020*/  VIADD R1, R1, 0xfffffff8 ;  /* 0xfffffff801017836 */ /* 0x001fe20000000000 */
[----:B------:R-:W-:Y:S01]  /*0030*/  MOV R0, 0x0 ;  /* 0x0000000000007802 */ /* 0x000fe20000000f00 */
[----:B------:R-:W0:Y:S01]  /*0040*/  LDCU UR4, c[0x0][0x2f8] ;  /* 0x00005f00ff0477ac */ /* 0x000e220008000800 */
[----:B------:R-:W1:Y:S03]  /*0050*/  S2R R9, SR_TID.X ;  /* 0x0000000000097919 */ /* 0x000e660000002100 */
[----:B------:R2:W3:Y:S01]  /*0060*/  LDC.64 R2, c[0x4][R0] ;  /* 0x0100000000027b82 */ /* 0x0004e20000000a00 */
[----:B------:R-:W4:Y:S01]  /*0070*/  LDCU.64 UR6, c[0x4][0x8] ;  /* 0x01000100ff0677ac */ /* 0x000f220008000a00 */
[----:B------:R-:W5:Y:S01]  /*0080*/  LDCU UR5, c[0x0][0x2fc] ;  /* 0x00005f80ff0577ac */ /* 0x000f620008000800 */
[----:B0-----:R-:W-:Y:S01]  /*0090*/  IADD3 R6, P0, PT, R1, UR4, RZ ;  /* 0x0000000401067c10 */ /* 0x001fe2000ff1e0ff */
[----:B----4-:R-:W-:Y:S01]  /*00a0*/  IMAD.U32 R4, RZ, RZ, UR6 ;  /* 0x00000006ff047e24 */ /* 0x010fe2000f8e00ff */
[----:B------:R-:W-:-:S03]  /*00b0*/  MOV R5, UR7 ;  /* 0x0000000700057c02 */ /* 0x000fc60008000f00 */
[----:B-----5:R-:W-:Y:S01]  /*00c0*/  IMAD.X R7, RZ, RZ, UR5, P0 ;  /* 0x00000005ff077e24 */ /* 0x020fe200080e06ff */
[----:B-1----:R2:W-:Y:S07]  /*00d0*/  STL.64 [R1], R8 ;  /* 0x0000000801007387 */ /* 0x0025ee0000100a00 */
[----:B------:R-:W-:-:S07]  /*00e0*/  LEPC R20, `(.L_x_0) ;  /* 0x000000001014794e */ /* 0x000fce0000000000 */
[----:B--23--:R-:W-:Y:S05]  /*00f0*/  CALL.ABS.NOINC R2 ;  /* 0x0000000002007343 */ /* 0x00cfea0003c00000 */
.L_x_0:
[----:B------:R-:W-:Y:S05]  /*0100*/  EXIT ;  /* 0x000000000000794d */ /* 0x000fea0003800000 */
.L_x_1:
[----:B------:R-:W-:-:S00]  /*0110*/  BRA `(.L_x_1) ;  /* 0xfffffffc00fc7947 */ /* 0x000fc0000383ffff */
[----:B------:R-:W-:-:S00]  /*0120*/  NOP ;  /* 0x0000000000007918 */ /* 0x000fc00000000000 */
        /* <DEDUP_REMOVED lines=13> */
.L_x_2:


//--------------------- .nv.global.init           --------------------------
	.section	.nv.global.init,"aw",@progbits
.nv.global.init:
	.type		$str,@object
	.size		$str,(.L_0 - $str)
$str:
        /*0000*/ 	.byte	0x42, 0x6c, 0x6f, 0x63, 0x6b, 0x20, 0x49, 0x64, 0x3a, 0x20, 0x25, 0x64, 0x2c, 0x20, 0x54, 0x68
        /*0010*/ 	.byte	0x72, 0x65, 0x61, 0x64, 0x20, 0x49, 0x64, 0x3a, 0x20, 0x25, 0x64, 0x00
.L_0:


//--------------------- .nv.shared.reserved.0     --------------------------
	.section	.nv.shared.reserved.0,"aw",@nobits
	.weak		__nv_reservedSMEM_offset_0_alias
	.size		__nv_reservedSMEM_offset_0_alias, 0, 64
	.other		__nv_reservedSMEM_offset_0_alias,@"STO_CUDA_RESERVED_SHARED STV_DEFAULT"
__nv_reservedSMEM_offset_0_alias:
	.zero		0
	.zero		64


//--------------------- .nv.constant0._Z5hellov   --------------------------
	.section	.nv.constant0._Z5hellov,"a",@progbits
	.sectionflags	@""
	.align	4
.nv.constant0._Z5hellov:
	.zero		896


//--------------------- SYMBOLS --------------------------

	.type		.nv.reservedSmem.offset0,@object
	.size		.nv.reservedSmem.offset0,0x4
	.type		vprintf,@function
